	.headerflags	@"EF_CUDA_TEXMODE_UNIFIED EF_CUDA_64BIT_ADDRESS EF_CUDA_ACCELERATORS EF_CUDA_SM90 EF_CUDA_VIRTUAL_SM(EF_CUDA_SM90)"
	.elftype	@"ET_EXEC"


//--------------------- .nv.info                  --------------------------
	.section	.nv.info,"",@"SHT_CUDA_INFO"
	.align	4


	//----- nvinfo : EIATTR_REGCOUNT
	.align		4
        /*0000*/ 	.byte	0x04, 0x2f
        /*0002*/ 	.short	(.L_1 - .L_0)
	.align		4
.L_0:
        /*0004*/ 	.word	index@(triton_poi_fused_constant_pad_nd_0)
        /*0008*/ 	.word	0x0000000e


	//----- nvinfo : EIATTR_MIN_STACK_SIZE
	.align		4
.L_1:
        /*000c*/ 	.byte	0x04, 0x12
        /*000e*/ 	.short	(.L_3 - .L_2)
	.align		4
.L_2:
        /*0010*/ 	.word	index@(triton_poi_fused_constant_pad_nd_0)
        /*0014*/ 	.word	0x00000000


	//----- nvinfo : EIATTR_FRAME_SIZE
	.align		4
.L_3:
        /*0018*/ 	.byte	0x04, 0x11
        /*001a*/ 	.short	(.L_5 - .L_4)
	.align		4
.L_4:
        /*001c*/ 	.word	index@(triton_poi_fused_constant_pad_nd_0)
        /*0020*/ 	.word	0x00000000


	//----- nvinfo : EIATTR_MIN_STACK_SIZE
	.align		4
.L_5:
        /*0024*/ 	.byte	0x04, 0x12
        /*0026*/ 	.short	(.L_7 - .L_6)
	.align		4
.L_6:
        /*0028*/ 	.word	index@(triton_poi_fused_constant_pad_nd_0)
        /*002c*/ 	.word	0x00000000
.L_7:


//--------------------- .nv.info.triton_poi_fused_constant_pad_nd_0 --------------------------
	.section	.nv.info.triton_poi_fused_constant_pad_nd_0,"",@"SHT_CUDA_INFO"
	.sectionflags	@""
	.align	4


	//----- nvinfo : EIATTR_CUDA_API_VERSION
	.align		4
        /*0000*/ 	.byte	0x04, 0x37
        /*0002*/ 	.short	(.L_9 - .L_8)
.L_8:
        /*0004*/ 	.word	0x0000007c


	//----- nvinfo : EIATTR_KPARAM_INFO
	.align		4
.L_9:
        /*0008*/ 	.byte	0x04, 0x17
        /*000a*/ 	.short	(.L_11 - .L_10)
.L_10:
        /*000c*/ 	.word	0x00000000
        /*0010*/ 	.short	0x0003
        /*0012*/ 	.short	0x0014
        /*0014*/ 	.byte	0x00, 0xf0, 0x11, 0x00


	//----- nvinfo : EIATTR_KPARAM_INFO
	.align		4
.L_11:
        /*0018*/ 	.byte	0x04, 0x17
        /*001a*/ 	.short	(.L_13 - .L_12)
.L_12:
        /*001c*/ 	.word	0x00000000
        /*0020*/ 	.short	0x0002
        /*0022*/ 	.short	0x0010
        /*0024*/ 	.byte	0x00, 0xf0, 0x11, 0x00


	//----- nvinfo : EIATTR_KPARAM_INFO
	.align		4
.L_13:
        /*0028*/ 	.byte	0x04, 0x17
        /*002a*/ 	.short	(.L_15 - .L_14)
.L_14:
        /*002c*/ 	.word	0x00000000
        /*0030*/ 	.short	0x0001
        /*0032*/ 	.short	0x0008
        /*0034*/ 	.byte	0x00, 0xf4, 0x21, 0x00


	//----- nvinfo : EIATTR_KPARAM_INFO
	.align		4
.L_15:
        /*0038*/ 	.byte	0x04, 0x17
        /*003a*/ 	.short	(.L_17 - .L_16)
.L_16:
        /*003c*/ 	.word	0x00000000
        /*0040*/ 	.short	0x0000
        /*0042*/ 	.short	0x0000
        /*0044*/ 	.byte	0x00, 0xf4, 0x21, 0x00


	//----- nvinfo : EIATTR_SPARSE_MMA_MASK
	.align		4
.L_17:
        /*0048*/ 	.byte	0x03, 0x50
        /*004a*/ 	.short	0x0000


	//----- nvinfo : EIATTR_MAXREG_COUNT
	.align		4
        /*004c*/ 	.byte	0x03, 0x1b
        /*004e*/ 	.short	0x00ff


	//----- nvinfo : EIATTR_EXIT_INSTR_OFFSETS
	.align		4
        /*0050*/ 	.byte	0x04, 0x1c
        /*0052*/ 	.short	(.L_19 - .L_18)


	//   ....[0]....
.L_18:
        /*0054*/ 	.word	0x00000300


	//   ....[1]....
        /*0058*/ 	.word	0x00000360


	//----- nvinfo : EIATTR_REQNTID
	.align		4
.L_19:
        /*005c*/ 	.byte	0x04, 0x10
        /*005e*/ 	.short	(.L_21 - .L_20)
.L_20:
        /*0060*/ 	.word	0x00000080
        /*0064*/ 	.word	0x00000001
        /*0068*/ 	.word	0x00000001


	//----- nvinfo : EIATTR_CBANK_PARAM_SIZE
	.align		4
.L_21:
        /*006c*/ 	.byte	0x03, 0x19
        /*006e*/ 	.short	0x0018


	//----- nvinfo : EIATTR_PARAM_CBANK
	.align		4
        /*0070*/ 	.byte	0x04, 0x0a
        /*0072*/ 	.short	(.L_23 - .L_22)
	.align		4
.L_22:
        /*0074*/ 	.word	index@(.nv.constant0.triton_poi_fused_constant_pad_nd_0)
        /*0078*/ 	.short	0x0210
        /*007a*/ 	.short	0x0018


	//----- nvinfo : EIATTR_SW_WAR
	.align		4
.L_23:
        /*007c*/ 	.byte	0x04, 0x36
        /*007e*/ 	.short	(.L_25 - .L_24)
.L_24:
        /*0080*/ 	.word	0x00000008
.L_25:


//--------------------- .nv.callgraph             --------------------------
	.section	.nv.callgraph,"",@"SHT_CUDA_CALLGRAPH"
	.align	4
	.sectionentsize	8
	.align		4
        /*0000*/ 	.word	0x00000000
	.align		4
        /*0004*/ 	.word	0xffffffff
	.align		4
        /*0008*/ 	.word	0x00000000
	.align		4
        /*000c*/ 	.word	0xfffffffe
	.align		4
        /*0010*/ 	.word	0x00000000
	.align		4
        /*0014*/ 	.word	0xfffffffd
	.align		4
        /*0018*/ 	.word	0x00000000
	.align		4
        /*001c*/ 	.word	0xfffffffc


//--------------------- .text.triton_poi_fused_constant_pad_nd_0 --------------------------
	.section	.text.triton_poi_fused_constant_pad_nd_0,"ax",@progbits
	.sectionflags	@"SHF_BARRIERS=1"
	.align	128
        .global         triton_poi_fused_constant_pad_nd_0
        .type           triton_poi_fused_constant_pad_nd_0,@function
        .size           triton_poi_fused_constant_pad_nd_0,(.L_x_1 - triton_poi_fused_constant_pad_nd_0)
        .other          triton_poi_fused_constant_pad_nd_0,@"STO_CUDA_ENTRY STV_DEFAULT"
triton_poi_fused_constant_pad_nd_0:
.text.triton_poi_fused_constant_pad_nd_0:
[----:B------:R-:W0:Y:S02]  /*0000*/  LDC R1, c[0x0][0x28] ;  /* 0x00000a00ff017b82 */ /* 0x000e240000000800 */
[----:B------:R-:W1:Y:S01]  /*0010*/  S2R R5, SR_CTAID.Y ;  /* 0x0000000000057919 */ /* 0x000e620000002600 */
[----:B------:R-:W2:Y:S01]  /*0020*/  LDC.64 R2, c[0x0][0x210] ;  /* 0x00008400ff027b82 */ /* 0x000ea20000000a00 */
[----:B------:R-:W-:Y:S01]  /*0030*/  ULDC.64 UR6, c[0x0][0x208] ;  /* 0x0000820000067ab9 */ /* 0x000fe20000000a00 */
[----:B------:R-:W3:Y:S01]  /*0040*/  S2R R0, SR_TID.X ;  /* 0x0000000000007919 */ /* 0x000ee20000002100 */
[----:B------:R-:W4:Y:S01]  /*0050*/  S2R R7, SR_CTAID.X ;  /* 0x0000000000077919 */ /* 0x000f220000002500 */
[----:B-1----:R-:W-:Y:S01]  /*0060*/  IMAD.SHL.U32 R5, R5, 0x10, RZ ;  /* 0x0000001005057824 */ /* 0x002fe200078e00ff */
[----:B---3--:R-:W-:-:S04]  /*0070*/  SHF.R.U32.HI R6, RZ, 0x4, R0 ;  /* 0x00000004ff067819 */ /* 0x008fc80000011600 */
[----:B------:R-:W-:Y:S01]  /*0080*/  LOP3.LUT R4, R5, 0xf, R0, 0xf8, !PT ;  /* 0x0000000f05047812 */ /* 0x000fe200078ef800 */
[----:B----4-:R-:W-:Y:S01]  /*0090*/  IMAD.SHL.U32 R7, R7, 0x8, RZ ;  /* 0x0000000807077824 */ /* 0x010fe200078e00ff */
[----:B------:R-:W-:Y:S02]  /*00a0*/  SGXT.U32 R6, R6, 0x3 ;  /* 0x000000030606781a */ /* 0x000fe40000000000 */
[----:B------:R-:W-:Y:S02]  /*00b0*/  SHF.R.S32.HI R9, RZ, 0x1f, R4 ;  /* 0x0000001fff097819 */ /* 0x000fe40000011404 */
[----:B------:R-:W-:Y:S02]  /*00c0*/  LOP3.LUT R8, R7, R6, RZ, 0xfc, !PT ;  /* 0x0000000607087212 */ /* 0x000fe400078efcff */
[----:B------:R-:W-:Y:S02]  /*00d0*/  LEA.HI R9, R9, R4, RZ, 0x2 ;  /* 0x0000000409097211 */ /* 0x000fe400078f10ff */
[----:B------:R-:W-:Y:S01]  /*00e0*/  ISETP.GE.AND P0, PT, R4, 0x10, PT ;  /* 0x000000100400780c */ /* 0x000fe20003f06270 */
[C---:B------:R-:W-:Y:S01]  /*00f0*/  VIADD R10, R8.reuse, 0xfffffffd ;  /* 0xfffffffd080a7836 */ /* 0x040fe20000000000 */
[C---:B------:R-:W-:Y:S01]  /*0100*/  LOP3.LUT R11, R9.reuse, 0xfffffffc, RZ, 0xc0, !PT ;  /* 0xfffffffc090b7812 */ /* 0x040fe200078ec0ff */
[----:B------:R-:W-:Y:S01]  /*0110*/  IMAD.SHL.U32 R9, R9, 0x4, RZ ;  /* 0x0000000409097824 */ /* 0x000fe200078e00ff */
[----:B------:R-:W-:-:S03]  /*0120*/  ISETP.LT.AND P0, PT, R8, 0x7, !P0 ;  /* 0x000000070800780c */ /* 0x000fc60004701270 */
[----:B------:R-:W-:Y:S01]  /*0130*/  IMAD.IADD R11, R4, 0x1, -R11 ;  /* 0x00000001040b7824 */ /* 0x000fe200078e0a0b */
[----:B------:R-:W-:Y:S02]  /*0140*/  LOP3.LUT R4, R9, 0xfffffff0, RZ, 0xc0, !PT ;  /* 0xfffffff009047812 */ /* 0x000fe400078ec0ff */
[----:B------:R-:W-:Y:S01]  /*0150*/  ISETP.GT.AND P0, PT, R10, -0x1, P0 ;  /* 0xffffffff0a00780c */ /* 0x000fe20000704270 */
[----:B------:R-:W-:Y:S02]  /*0160*/  IMAD R11, R8, 0x4, R11 ;  /* 0x00000004080b7824 */ /* 0x000fe400078e020b */
[----:B------:R-:W-:-:S03]  /*0170*/  IMAD.MOV.U32 R8, RZ, RZ, RZ ;  /* 0x000000ffff087224 */ /* 0x000fc600078e00ff */
[----:B------:R-:W-:-:S05]  /*0180*/  IADD3 R11, R11, -0xc, R4 ;  /* 0xfffffff40b0b7810 */ /* 0x000fca0007ffe004 */
[----:B--2---:R-:W-:-:S05]  /*0190*/  IMAD.WIDE R2, R11, 0x4, R2 ;  /* 0x000000040b027825 */ /* 0x004fca00078e0202 */
[----:B------:R1:W2:Y:S01]  /*01a0*/  @P0 LDG.E.EL R8, desc[UR6][R2.64] ;  /* 0x0000000602080981 */ /* 0x0002a2000c2e1900 */
[----:B------:R-:W3:Y:S01]  /*01b0*/  S2UR UR5, SR_CgaCtaId ;  /* 0x00000000000579c3 */ /* 0x000ee20000008800 */
[----:B------:R-:W-:Y:S01]  /*01c0*/  IMAD.SHL.U32 R9, R0, 0x8, RZ ;  /* 0x0000000800097824 */ /* 0x000fe200078e00ff */
[----:B------:R-:W-:Y:S01]  /*01d0*/  UMOV UR4, 0x400 ;  /* 0x0000040000047882 */ /* 0x000fe20000000000 */
[----:B------:R-:W-:-:S03]  /*01e0*/  SHF.R.U32.HI R4, RZ, 0x3, R0 ;  /* 0x00000003ff047819 */ /* 0x000fc60000011600 */
[----:B------:R-:W-:Y:S02]  /*01f0*/  LOP3.LUT R10, R6, 0x78, R9, 0xf8, !PT ;  /* 0x00000078060a7812 */ /* 0x000fe400078ef809 */
[----:B------:R-:W-:Y:S02]  /*0200*/  SHF.R.U32.HI R9, RZ, 0x3, R9 ;  /* 0x00000003ff097819 */ /* 0x000fe40000011609 */
[----:B------:R-:W-:Y:S02]  /*0210*/  LOP3.LUT R6, R7, 0x7, R0, 0xf8, !PT ;  /* 0x0000000707067812 */ /* 0x000fe400078ef800 */
[----:B------:R-:W-:Y:S02]  /*0220*/  SGXT.U32 R7, R9, 0x4 ;  /* 0x000000040907781a */ /* 0x000fe40000000000 */
[----:B------:R-:W-:Y:S02]  /*0230*/  SGXT.U32 R4, R4, 0x4 ;  /* 0x000000040404781a */ /* 0x000fe40000000000 */
[----:B------:R-:W-:Y:S01]  /*0240*/  ISETP.GE.AND P1, PT, R6, 0x7, PT ;  /* 0x000000070600780c */ /* 0x000fe20003f26270 */
[----:B------:R-:W-:Y:S01]  /*0250*/  IMAD.IADD R7, R10, 0x1, R7 ;  /* 0x000000010a077824 */ /* 0x000fe200078e0207 */
[----:B------:R-:W-:-:S02]  /*0260*/  LOP3.LUT R5, R5, R4, RZ, 0xfc, !PT ;  /* 0x0000000405057212 */ /* 0x000fc400078efcff */
[----:B-1----:R-:W-:Y:S02]  /*0270*/  LOP3.LUT R3, R0, 0x7f, RZ, 0xc0, !PT ;  /* 0x0000007f00037812 */ /* 0x002fe400078ec0ff */
[----:B------:R-:W-:Y:S01]  /*0280*/  ISETP.LT.AND P1, PT, R5, 0x10, !P1 ;  /* 0x000000100500780c */ /* 0x000fe20004f21270 */
[----:B---3--:R-:W-:Y:S02]  /*0290*/  UPRMT UR4, UR5, 0x654, UR4 ;  /* 0x0000065405047896 */ /* 0x008fe40008000004 */
[----:B------:R-:W-:-:S04]  /*02a0*/  IMAD.IADD R3, R4, 0x1, R3 ;  /* 0x0000000104037824 */ /* 0x000fc800078e0203 */
[----:B------:R-:W-:Y:S02]  /*02b0*/  LEA R7, R7, UR4, 0x2 ;  /* 0x0000000407077c11 */ /* 0x000fe4000f8e10ff */
[----:B------:R-:W-:Y:S02]  /*02c0*/  LEA R0, R3, UR4, 0x2 ;  /* 0x0000000403007c11 */ /* 0x000fe4000f8e10ff */
[----:B--2---:R-:W-:-:S05]  /*02d0*/  SEL R8, R8, RZ, P0 ;  /* 0x000000ff08087207 */ /* 0x004fca0000000000 */
[----:B------:R1:W-:Y:S01]  /*02e0*/  STS [R7], R8 ;  /* 0x0000000807007388 */ /* 0x0003e20000000800 */
[----:B------:R-:W-:Y:S06]  /*02f0*/  BAR.SYNC.DEFER_BLOCKING 0x0 ;  /* 0x0000000000007b1d */ /* 0x000fec0000010000 */
[----:B-1----:R-:W-:Y:S05]  /*0300*/  @!P1 EXIT ;  /* 0x000000000000994d */ /* 0x002fea0003800000 */
[----:B------:R-:W0:Y:S01]  /*0310*/  LDS R7, [R0] ;  /* 0x0000000000077984 */ /* 0x000e220000000800 */
[----:B------:R-:W1:Y:S01]  /*0320*/  LDC.64 R2, c[0x0][0x218] ;  /* 0x00008600ff027b82 */ /* 0x000e620000000a00 */
[----:B------:R-:W-:-:S04]  /*0330*/  IMAD R5, R5, 0x7, R6 ;  /* 0x0000000705057824 */ /* 0x000fc800078e0206 */
[----:B-1----:R-:W-:-:S05]  /*0340*/  IMAD.WIDE R2, R5, 0x4, R2 ;  /* 0x0000000405027825 */ /* 0x002fca00078e0202 */
[----:B0-----:R-:W-:Y:S01]  /*0350*/  STG.E desc[UR6][R2.64], R7 ;  /* 0x0000000702007986 */ /* 0x001fe2000c101906 */
[----:B------:R-:W-:Y:S05]  /*0360*/  EXIT ;  /* 0x000000000000794d */ /* 0x000fea0003800000 */
.L_x_0:
[----:B------:R-:W-:-:S00]  /*0370*/  BRA `(.L_x_0) ;  /* 0xfffffffc00fc7947 */ /* 0x000fc0000383ffff */
[----:B------:R-:W-:-:S00]  /*0380*/  NOP ;  /* 0x0000000000007918 */ /* 0x000fc00000000000 */
[----:B------:R-:W-:-:S00]  /*0390*/  NOP ;  /* 0x0000000000007918 */ /* 0x000fc00000000000 */
[----:B------:R-:W-:-:S00]  /*03a0*/  NOP ;  /* 0x0000000000007918 */ /* 0x000fc00000000000 */
[----:B------:R-:W-:-:S00]  /*03b0*/  NOP ;  /* 0x0000000000007918 */ /* 0x000fc00000000000 */
[----:B------:R-:W-:-:S00]  /*03c0*/  NOP ;  /* 0x0000000000007918 */ /* 0x000fc00000000000 */
[----:B------:R-:W-:-:S00]  /*03d0*/  NOP ;  /* 0x0000000000007918 */ /* 0x000fc00000000000 */
[----:B------:R-:W-:-:S00]  /*03e0*/  NOP ;  /* 0x0000000000007918 */ /* 0x000fc00000000000 */
[----:B------:R-:W-:-:S00]  /*03f0*/  NOP ;  /* 0x0000000000007918 */ /* 0x000fc00000000000 */
.L_x_1:


//--------------------- .nv.shared.triton_poi_fused_constant_pad_nd_0 --------------------------
	.section	.nv.shared.triton_poi_fused_constant_pad_nd_0,"aw",@nobits
	.sectionflags	@""
	.align	16
	.zero		1024


//--------------------- .nv.constant0.triton_poi_fused_constant_pad_nd_0 --------------------------
	.section	.nv.constant0.triton_poi_fused_constant_pad_nd_0,"a",@progbits
	.sectionflags	@""
	.align	4
.nv.constant0.triton_poi_fused_constant_pad_nd_0:
	.zero		552
